	.headerflags	@"EF_CUDA_TEXMODE_UNIFIED EF_CUDA_64BIT_ADDRESS EF_CUDA_ACCELERATORS EF_CUDA_SM90 EF_CUDA_VIRTUAL_SM(EF_CUDA_SM90)"
	.elftype	@"ET_EXEC"


//--------------------- .nv.info                  --------------------------
	.section	.nv.info,"",@"SHT_CUDA_INFO"
	.align	4


	//----- nvinfo : EIATTR_REGCOUNT
	.align		4
        /*0000*/ 	.byte	0x04, 0x2f
        /*0002*/ 	.short	(.L_1 - .L_0)
	.align		4
.L_0:
        /*0004*/ 	.word	index@(triton_poi_fused_mean_45)
        /*0008*/ 	.word	0x00000010


	//----- nvinfo : EIATTR_MIN_STACK_SIZE
	.align		4
.L_1:
        /*000c*/ 	.byte	0x04, 0x12
        /*000e*/ 	.short	(.L_3 - .L_2)
	.align		4
.L_2:
        /*0010*/ 	.word	index@(triton_poi_fused_mean_45)
        /*0014*/ 	.word	0x00000000


	//----- nvinfo : EIATTR_FRAME_SIZE
	.align		4
.L_3:
        /*0018*/ 	.byte	0x04, 0x11
        /*001a*/ 	.short	(.L_5 - .L_4)
	.align		4
.L_4:
        /*001c*/ 	.word	index@(triton_poi_fused_mean_45)
        /*0020*/ 	.word	0x00000000


	//----- nvinfo : EIATTR_MIN_STACK_SIZE
	.align		4
.L_5:
        /*0024*/ 	.byte	0x04, 0x12
        /*0026*/ 	.short	(.L_7 - .L_6)
	.align		4
.L_6:
        /*0028*/ 	.word	index@(triton_poi_fused_mean_45)
        /*002c*/ 	.word	0x00000000
.L_7:


//--------------------- .nv.info.triton_poi_fused_mean_45 --------------------------
	.section	.nv.info.triton_poi_fused_mean_45,"",@"SHT_CUDA_INFO"
	.sectionflags	@""
	.align	4


	//----- nvinfo : EIATTR_CUDA_API_VERSION
	.align		4
        /*0000*/ 	.byte	0x04, 0x37
        /*0002*/ 	.short	(.L_9 - .L_8)
.L_8:
        /*0004*/ 	.word	0x0000007c


	//----- nvinfo : EIATTR_KPARAM_INFO
	.align		4
.L_9:
        /*0008*/ 	.byte	0x04, 0x17
        /*000a*/ 	.short	(.L_11 - .L_10)
.L_10:
        /*000c*/ 	.word	0x00000000
        /*0010*/ 	.short	0x0002
        /*0012*/ 	.short	0x0010
        /*0014*/ 	.byte	0x00, 0xf0, 0x11, 0x00


	//----- nvinfo : EIATTR_KPARAM_INFO
	.align		4
.L_11:
        /*0018*/ 	.byte	0x04, 0x17
        /*001a*/ 	.short	(.L_13 - .L_12)
.L_12:
        /*001c*/ 	.word	0x00000000
        /*0020*/ 	.short	0x0001
        /*0022*/ 	.short	0x0008
        /*0024*/ 	.byte	0x00, 0xf4, 0x21, 0x00


	//----- nvinfo : EIATTR_KPARAM_INFO
	.align		4
.L_13:
        /*0028*/ 	.byte	0x04, 0x17
        /*002a*/ 	.short	(.L_15 - .L_14)
.L_14:
        /*002c*/ 	.word	0x00000000
        /*0030*/ 	.short	0x0000
        /*0032*/ 	.short	0x0000
        /*0034*/ 	.byte	0x00, 0xf4, 0x21, 0x00


	//----- nvinfo : EIATTR_SPARSE_MMA_MASK
	.align		4
.L_15:
        /*0038*/ 	.byte	0x03, 0x50
        /*003a*/ 	.short	0x0000


	//----- nvinfo : EIATTR_MAXREG_COUNT
	.align		4
        /*003c*/ 	.byte	0x03, 0x1b
        /*003e*/ 	.short	0x00ff


	//----- nvinfo : EIATTR_EXIT_INSTR_OFFSETS
	.align		4
        /*0040*/ 	.byte	0x04, 0x1c
        /*0042*/ 	.short	(.L_17 - .L_16)


	//   ....[0]....
.L_16:
        /*0044*/ 	.word	0x00000240


	//----- nvinfo : EIATTR_REQNTID
	.align		4
.L_17:
        /*0048*/ 	.byte	0x04, 0x10
        /*004a*/ 	.short	(.L_19 - .L_18)
.L_18:
        /*004c*/ 	.word	0x00000080
        /*0050*/ 	.word	0x00000001
        /*0054*/ 	.word	0x00000001


	//----- nvinfo : EIATTR_CBANK_PARAM_SIZE
	.align		4
.L_19:
        /*0058*/ 	.byte	0x03, 0x19
        /*005a*/ 	.short	0x0014


	//----- nvinfo : EIATTR_PARAM_CBANK
	.align		4
        /*005c*/ 	.byte	0x04, 0x0a
        /*005e*/ 	.short	(.L_21 - .L_20)
	.align		4
.L_20:
        /*0060*/ 	.word	index@(.nv.constant0.triton_poi_fused_mean_45)
        /*0064*/ 	.short	0x0210
        /*0066*/ 	.short	0x0014


	//----- nvinfo : EIATTR_SW_WAR
	.align		4
.L_21:
        /*0068*/ 	.byte	0x04, 0x36
        /*006a*/ 	.short	(.L_23 - .L_22)
.L_22:
        /*006c*/ 	.word	0x00000008
.L_23:


//--------------------- .nv.callgraph             --------------------------
	.section	.nv.callgraph,"",@"SHT_CUDA_CALLGRAPH"
	.align	4
	.sectionentsize	8
	.align		4
        /*0000*/ 	.word	0x00000000
	.align		4
        /*0004*/ 	.word	0xffffffff
	.align		4
        /*0008*/ 	.word	0x00000000
	.align		4
        /*000c*/ 	.word	0xfffffffe
	.align		4
        /*0010*/ 	.word	0x00000000
	.align		4
        /*0014*/ 	.word	0xfffffffd
	.align		4
        /*0018*/ 	.word	0x00000000
	.align		4
        /*001c*/ 	.word	0xfffffffc


//--------------------- .text.triton_poi_fused_mean_45 --------------------------
	.section	.text.triton_poi_fused_mean_45,"ax",@progbits
	.align	128
        .global         triton_poi_fused_mean_45
        .type           triton_poi_fused_mean_45,@function
        .size           triton_poi_fused_mean_45,(.L_x_1 - triton_poi_fused_mean_45)
        .other          triton_poi_fused_mean_45,@"STO_CUDA_ENTRY STV_DEFAULT"
triton_poi_fused_mean_45:
.text.triton_poi_fused_mean_45:
[----:B------:R-:W-:Y:S01]  /*0000*/  LDC R1, c[0x0][0x28] ;  /* 0x00000a00ff017b82 */ /* 0x000fe20000000800 */
[----:B------:R-:W1:Y:S01]  /*0010*/  S2R R0, SR_TID.X ;  /* 0x0000000000007919 */ /* 0x000e620000002100 */
[----:B------:R-:W-:Y:S01]  /*0020*/  ULDC.64 UR4, c[0x0][0x208] ;  /* 0x0000820000047ab9 */ /* 0x000fe20000000a00 */
[----:B------:R-:W2:Y:S01]  /*0030*/  S2R R3, SR_CTAID.X ;  /* 0x0000000000037919 */ /* 0x000ea20000002500 */
[----:B-1----:R-:W-:-:S04]  /*0040*/  SHF.L.U32 R0, R0, 0x1, RZ ;  /* 0x0000000100007819 */ /* 0x002fc800000006ff */
[----:B------:R-:W-:-:S04]  /*0050*/  LOP3.LUT R0, R0, 0xfe, RZ, 0xc0, !PT ;  /* 0x000000fe00007812 */ /* 0x000fc800078ec0ff */
[----:B--2---:R-:W-:Y:S02]  /*0060*/  LEA R0, R3, R0, 0x8 ;  /* 0x0000000003007211 */ /* 0x004fe400078e40ff */
[----:B------:R-:W1:Y:S02]  /*0070*/  LDC.64 R2, c[0x0][0x210] ;  /* 0x00008400ff027b82 */ /* 0x000e640000000a00 */
[----:B------:R-:W-:-:S04]  /*0080*/  SHF.R.S32.HI R5, RZ, 0x1f, R0 ;  /* 0x0000001fff057819 */ /* 0x000fc80000011400 */
[----:B------:R-:W-:-:S04]  /*0090*/  LEA.HI R5, R5, R0, RZ, 0xb ;  /* 0x0000000005057211 */ /* 0x000fc800078f58ff */
[C---:B------:R-:W-:Y:S02]  /*00a0*/  SHF.L.U32 R4, R5.reuse, 0x2, RZ ;  /* 0x0000000205047819 */ /* 0x040fe400000006ff */
[----:B------:R-:W-:Y:S02]  /*00b0*/  LOP3.LUT R5, R5, 0xfffff800, RZ, 0xc0, !PT ;  /* 0xfffff80005057812 */ /* 0x000fe400078ec0ff */
[----:B------:R-:W-:-:S04]  /*00c0*/  LOP3.LUT R4, R4, 0xffffe000, RZ, 0xc0, !PT ;  /* 0xffffe00004047812 */ /* 0x000fc800078ec0ff */
[----:B------:R-:W-:-:S04]  /*00d0*/  IADD3 R9, R4, R0, -R5 ;  /* 0x0000000004097210 */ /* 0x000fc80007ffe805 */
[----:B------:R-:W-:Y:S02]  /*00e0*/  IADD3 R7, R9, 0x800, RZ ;  /* 0x0000080009077810 */ /* 0x000fe40007ffe0ff */
[----:B------:R-:W-:Y:S01]  /*00f0*/  IADD3 R11, R9, 0x1000, RZ ;  /* 0x00001000090b7810 */ /* 0x000fe20007ffe0ff */
[----:B-1----:R-:W-:Y:S01]  /*0100*/  IMAD.WIDE R4, R9, 0x4, R2 ;  /* 0x0000000409047825 */ /* 0x002fe200078e0202 */
[----:B------:R-:W-:-:S03]  /*0110*/  IADD3 R13, R9, 0x1800, RZ ;  /* 0x00001800090d7810 */ /* 0x000fc60007ffe0ff */
[--C-:B------:R-:W-:Y:S02]  /*0120*/  IMAD.WIDE R6, R7, 0x4, R2.reuse ;  /* 0x0000000407067825 */ /* 0x100fe400078e0202 */
[----:B------:R-:W2:Y:S02]  /*0130*/  LDG.E.64 R4, desc[UR4][R4.64] ;  /* 0x0000000404047981 */ /* 0x000ea4000c1e1b00 */
[--C-:B------:R-:W-:Y:S02]  /*0140*/  IMAD.WIDE R8, R11, 0x4, R2.reuse ;  /* 0x000000040b087825 */ /* 0x100fe400078e0202 */
[----:B------:R-:W2:Y:S01]  /*0150*/  LDG.E.64 R6, desc[UR4][R6.64] ;  /* 0x0000000406067981 */ /* 0x000ea2000c1e1b00 */
[----:B------:R-:W1:Y:S01]  /*0160*/  LDC.64 R10, c[0x0][0x218] ;  /* 0x00008600ff0a7b82 */ /* 0x000e620000000a00 */
[----:B------:R-:W-:Y:S02]  /*0170*/  IMAD.WIDE R2, R13, 0x4, R2 ;  /* 0x000000040d027825 */ /* 0x000fe400078e0202 */
[----:B------:R-:W3:Y:S04]  /*0180*/  LDG.E.64 R8, desc[UR4][R8.64] ;  /* 0x0000000408087981 */ /* 0x000ee8000c1e1b00 */
[----:B------:R-:W4:Y:S01]  /*0190*/  LDG.E.64 R2, desc[UR4][R2.64] ;  /* 0x0000000402027981 */ /* 0x000f22000c1e1b00 */
[----:B--2---:R-:W-:Y:S01]  /*01a0*/  FADD R13, R4, R6 ;  /* 0x00000006040d7221 */ /* 0x004fe20000000000 */
[----:B------:R-:W-:-:S03]  /*01b0*/  FADD R12, R5, R7 ;  /* 0x00000007050c7221 */ /* 0x000fc60000000000 */
[----:B---3--:R-:W-:Y:S01]  /*01c0*/  FADD R13, R8, R13 ;  /* 0x0000000d080d7221 */ /* 0x008fe20000000000 */
[----:B------:R-:W-:-:S03]  /*01d0*/  FADD R12, R9, R12 ;  /* 0x0000000c090c7221 */ /* 0x000fc60000000000 */
[----:B----4-:R-:W-:Y:S01]  /*01e0*/  FADD R13, R2, R13 ;  /* 0x0000000d020d7221 */ /* 0x010fe20000000000 */
[----:B------:R-:W-:Y:S01]  /*01f0*/  FADD R12, R3, R12 ;  /* 0x0000000c030c7221 */ /* 0x000fe20000000000 */
[----:B-1----:R-:W-:-:S04]  /*0200*/  IMAD.WIDE R4, R0, 0x4, R10 ;  /* 0x0000000400047825 */ /* 0x002fc800078e020a */
[----:B------:R-:W-:Y:S01]  /*0210*/  FMUL R6, R13, 0.25 ;  /* 0x3e8000000d067820 */ /* 0x000fe20000400000 */
[----:B------:R-:W-:-:S05]  /*0220*/  FMUL R7, R12, 0.25 ;  /* 0x3e8000000c077820 */ /* 0x000fca0000400000 */
[----:B------:R-:W-:Y:S01]  /*0230*/  STG.E.64 desc[UR4][R4.64], R6 ;  /* 0x0000000604007986 */ /* 0x000fe2000c101b04 */
[----:B------:R-:W-:Y:S05]  /*0240*/  EXIT ;  /* 0x000000000000794d */ /* 0x000fea0003800000 */
.L_x_0:
[----:B------:R-:W-:-:S00]  /*0250*/  BRA `(.L_x_0) ;  /* 0xfffffffc00fc7947 */ /* 0x000fc0000383ffff */
[----:B------:R-:W-:-:S00]  /*0260*/  NOP ;  /* 0x0000000000007918 */ /* 0x000fc00000000000 */
        /* <DEDUP_REMOVED lines=9> */
.L_x_1:


//--------------------- .nv.constant0.triton_poi_fused_mean_45 --------------------------
	.section	.nv.constant0.triton_poi_fused_mean_45,"a",@progbits
	.sectionflags	@""
	.align	4
.nv.constant0.triton_poi_fused_mean_45:
	.zero		548
